//
// Generated by NVIDIA NVVM Compiler
//
// Compiler Build ID: CL-36424714
// Cuda compilation tools, release 13.0, V13.0.88
// Based on NVVM 20.0.0
//

.version 9.0
.target sm_100
.address_size 64

	// .globl	_Z6matmulPfS_S_i
// _ZZ6matmulPfS_S_iE8subTileM has been demoted
// _ZZ6matmulPfS_S_iE8subTileN has been demoted

.visible .entry _Z6matmulPfS_S_i(
	.param .u64 .ptr .align 1 _Z6matmulPfS_S_i_param_0,
	.param .u64 .ptr .align 1 _Z6matmulPfS_S_i_param_1,
	.param .u64 .ptr .align 1 _Z6matmulPfS_S_i_param_2,
	.param .u32 _Z6matmulPfS_S_i_param_3
)
{
	.reg .pred 	%p<5>;
	.reg .b32 	%r<45>;
	.reg .b32 	%f<108>;
	.reg .b64 	%rd<21>;
	// demoted variable
	.shared .align 4 .b8 _ZZ6matmulPfS_S_iE8subTileM[1024];
	// demoted variable
	.shared .align 4 .b8 _ZZ6matmulPfS_S_iE8subTileN[1024];
	ld.param.u64 	%rd7, [_Z6matmulPfS_S_i_param_0];
	ld.param.u64 	%rd8, [_Z6matmulPfS_S_i_param_1];
	ld.param.u64 	%rd6, [_Z6matmulPfS_S_i_param_2];
	ld.param.u32 	%r20, [_Z6matmulPfS_S_i_param_3];
	cvta.to.global.u64 	%rd1, %rd8;
	cvta.to.global.u64 	%rd2, %rd7;
	mov.u32 	%r22, %ctaid.x;
	mov.u32 	%r23, %ctaid.y;
	mov.u32 	%r24, %tid.x;
	mov.u32 	%r25, %tid.y;
	shl.b32 	%r26, %r22, 4;
	add.s32 	%r27, %r26, %r24;
	shl.b32 	%r28, %r23, 4;
	add.s32 	%r29, %r28, %r25;
	max.s32 	%r30, %r29, %r27;
	setp.lt.s32 	%p1, %r30, %r20;
	mul.lo.s32 	%r2, %r20, %r29;
	add.s32 	%r42, %r2, %r24;
	shl.b32 	%r31, %r25, 6;
	mov.u32 	%r32, _ZZ6matmulPfS_S_iE8subTileM;
	add.s32 	%r4, %r32, %r31;
	shl.b32 	%r33, %r24, 2;
	add.s32 	%r5, %r4, %r33;
	mov.u32 	%r34, _ZZ6matmulPfS_S_iE8subTileN;
	add.s32 	%r35, %r34, %r31;
	add.s32 	%r6, %r35, %r33;
	shl.b32 	%r36, %r24, 6;
	add.s32 	%r7, %r34, %r36;
	mul.wide.u32 	%rd9, %r42, 4;
	add.s64 	%rd10, %rd9, %rd2;
	add.s64 	%rd20, %rd10, 64;
	add.s32 	%r37, %r25, 16;
	mad.lo.s32 	%r38, %r20, %r37, %r24;
	add.s32 	%r43, %r38, %r26;
	shl.b32 	%r9, %r20, 5;
	mad.lo.s32 	%r39, %r25, %r20, %r24;
	add.s32 	%r41, %r39, %r26;
	mov.f32 	%f106, 0f00000000;
	mov.b32 	%r44, 0;
	not.pred 	%p2, %p1;
$L__BB0_1:
	@%p2 bra 	$L__BB0_3;
	mul.wide.u32 	%rd11, %r42, 4;
	add.s64 	%rd12, %rd2, %rd11;
	ld.global.f32 	%f7, [%rd12];
	st.shared.f32 	[%r5], %f7;
	mul.wide.u32 	%rd13, %r41, 4;
	add.s64 	%rd14, %rd1, %rd13;
	ld.global.f32 	%f8, [%rd14];
	st.shared.f32 	[%r6], %f8;
	bar.sync 	0;
	ld.shared.f32 	%f9, [%r4];
	ld.shared.f32 	%f10, [%r7];
	fma.rn.f32 	%f11, %f9, %f10, %f106;
	ld.shared.f32 	%f12, [%r4+4];
	ld.shared.f32 	%f13, [%r7+4];
	fma.rn.f32 	%f14, %f12, %f13, %f11;
	ld.shared.f32 	%f15, [%r4+8];
	ld.shared.f32 	%f16, [%r7+8];
	fma.rn.f32 	%f17, %f15, %f16, %f14;
	ld.shared.f32 	%f18, [%r4+12];
	ld.shared.f32 	%f19, [%r7+12];
	fma.rn.f32 	%f20, %f18, %f19, %f17;
	ld.shared.f32 	%f21, [%r4+16];
	ld.shared.f32 	%f22, [%r7+16];
	fma.rn.f32 	%f23, %f21, %f22, %f20;
	ld.shared.f32 	%f24, [%r4+20];
	ld.shared.f32 	%f25, [%r7+20];
	fma.rn.f32 	%f26, %f24, %f25, %f23;
	ld.shared.f32 	%f27, [%r4+24];
	ld.shared.f32 	%f28, [%r7+24];
	fma.rn.f32 	%f29, %f27, %f28, %f26;
	ld.shared.f32 	%f30, [%r4+28];
	ld.shared.f32 	%f31, [%r7+28];
	fma.rn.f32 	%f32, %f30, %f31, %f29;
	ld.shared.f32 	%f33, [%r4+32];
	ld.shared.f32 	%f34, [%r7+32];
	fma.rn.f32 	%f35, %f33, %f34, %f32;
	ld.shared.f32 	%f36, [%r4+36];
	ld.shared.f32 	%f37, [%r7+36];
	fma.rn.f32 	%f38, %f36, %f37, %f35;
	ld.shared.f32 	%f39, [%r4+40];
	ld.shared.f32 	%f40, [%r7+40];
	fma.rn.f32 	%f41, %f39, %f40, %f38;
	ld.shared.f32 	%f42, [%r4+44];
	ld.shared.f32 	%f43, [%r7+44];
	fma.rn.f32 	%f44, %f42, %f43, %f41;
	ld.shared.f32 	%f45, [%r4+48];
	ld.shared.f32 	%f46, [%r7+48];
	fma.rn.f32 	%f47, %f45, %f46, %f44;
	ld.shared.f32 	%f48, [%r4+52];
	ld.shared.f32 	%f49, [%r7+52];
	fma.rn.f32 	%f50, %f48, %f49, %f47;
	ld.shared.f32 	%f51, [%r4+56];
	ld.shared.f32 	%f52, [%r7+56];
	fma.rn.f32 	%f53, %f51, %f52, %f50;
	ld.shared.f32 	%f54, [%r4+60];
	ld.shared.f32 	%f55, [%r7+60];
	fma.rn.f32 	%f106, %f54, %f55, %f53;
	bar.sync 	0;
$L__BB0_3:
	@%p2 bra 	$L__BB0_5;
	ld.global.f32 	%f56, [%rd20];
	st.shared.f32 	[%r5], %f56;
	mul.wide.u32 	%rd15, %r43, 4;
	add.s64 	%rd16, %rd1, %rd15;
	ld.global.f32 	%f57, [%rd16];
	st.shared.f32 	[%r6], %f57;
	bar.sync 	0;
	ld.shared.f32 	%f58, [%r4];
	ld.shared.f32 	%f59, [%r7];
	fma.rn.f32 	%f60, %f58, %f59, %f106;
	ld.shared.f32 	%f61, [%r4+4];
	ld.shared.f32 	%f62, [%r7+4];
	fma.rn.f32 	%f63, %f61, %f62, %f60;
	ld.shared.f32 	%f64, [%r4+8];
	ld.shared.f32 	%f65, [%r7+8];
	fma.rn.f32 	%f66, %f64, %f65, %f63;
	ld.shared.f32 	%f67, [%r4+12];
	ld.shared.f32 	%f68, [%r7+12];
	fma.rn.f32 	%f69, %f67, %f68, %f66;
	ld.shared.f32 	%f70, [%r4+16];
	ld.shared.f32 	%f71, [%r7+16];
	fma.rn.f32 	%f72, %f70, %f71, %f69;
	ld.shared.f32 	%f73, [%r4+20];
	ld.shared.f32 	%f74, [%r7+20];
	fma.rn.f32 	%f75, %f73, %f74, %f72;
	ld.shared.f32 	%f76, [%r4+24];
	ld.shared.f32 	%f77, [%r7+24];
	fma.rn.f32 	%f78, %f76, %f77, %f75;
	ld.shared.f32 	%f79, [%r4+28];
	ld.shared.f32 	%f80, [%r7+28];
	fma.rn.f32 	%f81, %f79, %f80, %f78;
	ld.shared.f32 	%f82, [%r4+32];
	ld.shared.f32 	%f83, [%r7+32];
	fma.rn.f32 	%f84, %f82, %f83, %f81;
	ld.shared.f32 	%f85, [%r4+36];
	ld.shared.f32 	%f86, [%r7+36];
	fma.rn.f32 	%f87, %f85, %f86, %f84;
	ld.shared.f32 	%f88, [%r4+40];
	ld.shared.f32 	%f89, [%r7+40];
	fma.rn.f32 	%f90, %f88, %f89, %f87;
	ld.shared.f32 	%f91, [%r4+44];
	ld.shared.f32 	%f92, [%r7+44];
	fma.rn.f32 	%f93, %f91, %f92, %f90;
	ld.shared.f32 	%f94, [%r4+48];
	ld.shared.f32 	%f95, [%r7+48];
	fma.rn.f32 	%f96, %f94, %f95, %f93;
	ld.shared.f32 	%f97, [%r4+52];
	ld.shared.f32 	%f98, [%r7+52];
	fma.rn.f32 	%f99, %f97, %f98, %f96;
	ld.shared.f32 	%f100, [%r4+56];
	ld.shared.f32 	%f101, [%r7+56];
	fma.rn.f32 	%f102, %f100, %f101, %f99;
	ld.shared.f32 	%f103, [%r4+60];
	ld.shared.f32 	%f104, [%r7+60];
	fma.rn.f32 	%f106, %f103, %f104, %f102;
	bar.sync 	0;
$L__BB0_5:
	add.s32 	%r44, %r44, 2;
	add.s64 	%rd20, %rd20, 128;
	add.s32 	%r43, %r43, %r9;
	add.s32 	%r42, %r42, 32;
	add.s32 	%r41, %r41, %r9;
	setp.ne.s32 	%p4, %r44, 32;
	@%p4 bra 	$L__BB0_1;
	cvta.to.global.u64 	%rd17, %rd6;
	add.s32 	%r40, %r2, %r27;
	mul.wide.s32 	%rd18, %r40, 4;
	add.s64 	%rd19, %rd17, %rd18;
	st.global.f32 	[%rd19], %f106;
	ret;

}


// ===== COMPILED SASS (sm_100) =====

	.target	sm_100

	.elftype	@"ET_EXEC"


//--------------------- .note.nv.tkinfo           --------------------------
	.section	.note.nv.tkinfo,"",@"SHT_NOTE"
	.sectionflags	@"SHF_NOTE_NV_TKINFO"
	.tkinfo
        /*0018*/ 	.word	0x00000002
        /*0030*/ 	.string	""
        /*0030*/ 	.string	"ptxas"
        /*0030*/ 	.string	"Cuda compilation tools, release 13.0, V13.0.88"
        /*0030*/ 	.string	"Build cuda_13.0.r13.0/compiler.36424714_0"
        /*0030*/ 	.string	"-arch sm_100 -m 64 "



//--------------------- .note.nv.cuinfo           --------------------------
	.section	.note.nv.cuinfo,"",@"SHT_NOTE"
	.sectionflags	@"SHF_NOTE_NV_CUINFO"
        /*0018*/ 	.short	0x0002
        /*001a*/ 	.short	0x0064
        /*001c*/ 	.short	0x0082
	.zero		2


//--------------------- .nv.info                  --------------------------
	.section	.nv.info,"",@"SHT_CUDA_INFO"
	.align	4


	//----- nvinfo : EIATTR_REGCOUNT
	.align		4
        /*0000*/ 	.byte	0x04, 0x2f
        /*0002*/ 	.short	(.L_1 - .L_0)
	.align		4
.L_0:
        /*0004*/ 	.word	index@(_Z6matmulPfS_S_i)
        /*0008*/ 	.word	0x00000020


	//----- nvinfo : EIATTR_FRAME_SIZE
	.align		4
.L_1:
        /*000c*/ 	.byte	0x04, 0x11
        /*000e*/ 	.short	(.L_3 - .L_2)
	.align		4
.L_2:
        /*0010*/ 	.word	index@(_Z6matmulPfS_S_i)
        /*0014*/ 	.word	0x00000000


	//----- nvinfo : EIATTR_MIN_STACK_SIZE
	.align		4
.L_3:
        /*0018*/ 	.byte	0x04, 0x12
        /*001a*/ 	.short	(.L_5 - .L_4)
	.align		4
.L_4:
        /*001c*/ 	.word	index@(_Z6matmulPfS_S_i)
        /*0020*/ 	.word	0x00000000
.L_5:


//--------------------- .nv.compat                --------------------------
	.section	.nv.compat,"",@"SHT_CUDA_COMPAT_INFO"
	.align	4
        /*0000*/ 	.byte	0x02, 0x09, 0x00, 0x00, 0x02, 0x02, 0x01, 0x00, 0x02, 0x05, 0x05, 0x00, 0x03, 0x07, 0x01, 0x01
        /*0010*/ 	.byte	0x02, 0x03, 0x00, 0x00, 0x02, 0x06, 0x01, 0x00, 0x04, 0x0b, 0x08, 0x00, 0x09, 0x00, 0x00, 0x00
        /*0020*/ 	.byte	0x00, 0x00, 0x00, 0x00


//--------------------- .nv.info._Z6matmulPfS_S_i --------------------------
	.section	.nv.info._Z6matmulPfS_S_i,"",@"SHT_CUDA_INFO"
	.sectionflags	@""
	.align	4


	//----- nvinfo : EIATTR_CUDA_API_VERSION
	.align		4
        /*0000*/ 	.byte	0x04, 0x37
        /*0002*/ 	.short	(.L_7 - .L_6)
.L_6:
        /*0004*/ 	.word	0x00000082


	//----- nvinfo : EIATTR_KPARAM_INFO
	.align		4
.L_7:
        /*0008*/ 	.byte	0x04, 0x17
        /*000a*/ 	.short	(.L_9 - .L_8)
.L_8:
        /*000c*/ 	.word	0x00000000
        /*0010*/ 	.short	0x0003
        /*0012*/ 	.short	0x0018
        /*0014*/ 	.byte	0x00, 0xf0, 0x11, 0x00


	//----- nvinfo : EIATTR_KPARAM_INFO
	.align		4
.L_9:
        /*0018*/ 	.byte	0x04, 0x17
        /*001a*/ 	.short	(.L_11 - .L_10)
.L_10:
        /*001c*/ 	.word	0x00000000
        /*0020*/ 	.short	0x0002
        /*0022*/ 	.short	0x0010
        /*0024*/ 	.byte	0x00, 0xf5, 0x21, 0x00


	//----- nvinfo : EIATTR_KPARAM_INFO
	.align		4
.L_11:
        /*0028*/ 	.byte	0x04, 0x17
        /*002a*/ 	.short	(.L_13 - .L_12)
.L_12:
        /*002c*/ 	.word	0x00000000
        /*0030*/ 	.short	0x0001
        /*0032*/ 	.short	0x0008
        /*0034*/ 	.byte	0x00, 0xf5, 0x21, 0x00


	//----- nvinfo : EIATTR_KPARAM_INFO
	.align		4
.L_13:
        /*0038*/ 	.byte	0x04, 0x17
        /*003a*/ 	.short	(.L_15 - .L_14)
.L_14:
        /*003c*/ 	.word	0x00000000
        /*0040*/ 	.short	0x0000
        /*0042*/ 	.short	0x0000
        /*0044*/ 	.byte	0x00, 0xf5, 0x21, 0x00


	//----- nvinfo : EIATTR_SPARSE_MMA_MASK
	.align		4
.L_15:
        /*0048*/ 	.byte	0x03, 0x50
        /*004a*/ 	.short	0x0000


	//----- nvinfo : EIATTR_MAXREG_COUNT
	.align		4
        /*004c*/ 	.byte	0x03, 0x1b
        /*004e*/ 	.short	0x00ff


	//----- nvinfo : EIATTR_NUM_BARRIERS
	.align		4
        /*0050*/ 	.byte	0x02, 0x4c
        /*0052*/ 	.byte	0x01
	.zero		1


	//----- nvinfo : EIATTR_MERCURY_ISA_VERSION
	.align		4
        /*0054*/ 	.byte	0x03, 0x5f
        /*0056*/ 	.short	0x0101


	//----- nvinfo : EIATTR_VRC_CTA_INIT_COUNT
	.align		4
        /*0058*/ 	.byte	0x02, 0x4a
	.zero		1
	.zero		1


	//----- nvinfo : EIATTR_EXIT_INSTR_OFFSETS
	.align		4
        /*005c*/ 	.byte	0x04, 0x1c
        /*005e*/ 	.short	(.L_17 - .L_16)


	//   ....[0]....
.L_16:
        /*0060*/ 	.word	0x00000740


	//----- nvinfo : EIATTR_CRS_STACK_SIZE
	.align		4
.L_17:
        /*0064*/ 	.byte	0x04, 0x1e
        /*0066*/ 	.short	(.L_19 - .L_18)
.L_18:
        /*0068*/ 	.word	0x00000000


	//----- nvinfo : EIATTR_CBANK_PARAM_SIZE
	.align		4
.L_19:
        /*006c*/ 	.byte	0x03, 0x19
        /*006e*/ 	.short	0x001c


	//----- nvinfo : EIATTR_PARAM_CBANK
	.align		4
        /*0070*/ 	.byte	0x04, 0x0a
        /*0072*/ 	.short	(.L_21 - .L_20)
	.align		4
.L_20:
        /*0074*/ 	.word	index@(.nv.constant0._Z6matmulPfS_S_i)
        /*0078*/ 	.short	0x0380
        /*007a*/ 	.short	0x001c


	//----- nvinfo : EIATTR_SW_WAR
	.align		4
.L_21:
        /*007c*/ 	.byte	0x04, 0x36
        /*007e*/ 	.short	(.L_23 - .L_22)
.L_22:
        /*0080*/ 	.word	0x00000008
.L_23:


//--------------------- .nv.callgraph             --------------------------
	.section	.nv.callgraph,"",@"SHT_CUDA_CALLGRAPH"
	.align	4
	.sectionentsize	8
	.align		4
        /*0000*/ 	.word	0x00000000
	.align		4
        /*0004*/ 	.word	0xffffffff
	.align		4
        /*0008*/ 	.word	0x00000000
	.align		4
        /*000c*/ 	.word	0xfffffffe
	.align		4
        /*0010*/ 	.word	0x00000000
	.align		4
        /*0014*/ 	.word	0xfffffffd
	.align		4
        /*0018*/ 	.word	0x00000000
	.align		4
        /*001c*/ 	.word	0xfffffffc


//--------------------- .text._Z6matmulPfS_S_i    --------------------------
	.section	.text._Z6matmulPfS_S_i,"ax",@progbits
	.align	128
        .global         _Z6matmulPfS_S_i
        .type           _Z6matmulPfS_S_i,@function
        .size           _Z6matmulPfS_S_i,(.L_x_4 - _Z6matmulPfS_S_i)
        .other          _Z6matmulPfS_S_i,@"STO_CUDA_ENTRY STV_DEFAULT"
_Z6matmulPfS_S_i:
.text._Z6matmulPfS_S_i:
[----:B------:R-:W-:Y:S01]  /*0000*/  LDC R1, c[0x0][0x37c] ;  /* 0x0000df00ff017b82 */ /* 0x000fe20000000800 */
[----:B------:R-:W0:Y:S07]  /*0010*/  S2R R29, SR_CTAID.Y ;  /* 0x00000000001d7919 */ /* 0x000e2e0000002600 */
[----:B------:R-:W1:Y:S01]  /*0020*/  S2UR UR5, SR_CgaCtaId ;  /* 0x00000000000579c3 */ /* 0x000e620000008800 */
[----:B------:R-:W2:Y:S01]  /*0030*/  LDCU UR7, c[0x0][0x398] ;  /* 0x00007300ff0777ac */ /* 0x000ea20008000800 */
[----:B------:R-:W-:Y:S01]  /*0040*/  HFMA2 R15, -RZ, RZ, 0, 0 ;  /* 0x00000000ff0f7431 */ /* 0x000fe200000001ff */
[----:B------:R-:W0:Y:S01]  /*0050*/  S2R R25, SR_TID.Y ;  /* 0x0000000000197919 */ /* 0x000e220000002200 */
[----:B------:R-:W-:Y:S01]  /*0060*/  BSSY.RECONVERGENT B0, `(.L_x_0) ;  /* 0x0000069000007945 */ /* 0x000fe20003800200 */
[----:B------:R-:W-:Y:S01]  /*0070*/  UMOV UR4, 0x400 ;  /* 0x0000040000047882 */ /* 0x000fe20000000000 */
[----:B------:R-:W-:Y:S01]  /*0080*/  MOV R20, RZ ;  /* 0x000000ff00147202 */ /* 0x000fe20000000f00 */
[----:B------:R-:W2:Y:S01]  /*0090*/  S2R R24, SR_TID.X ;  /* 0x0000000000187919 */ /* 0x000ea20000002100 */
[----:B------:R-:W3:Y:S01]  /*00a0*/  LDC.64 R2, c[0x0][0x380] ;  /* 0x0000e000ff027b82 */ /* 0x000ee20000000a00 */
[----:B------:R-:W4:Y:S01]  /*00b0*/  LDCU.64 UR8, c[0x0][0x358] ;  /* 0x00006b00ff0877ac */ /* 0x000f220008000a00 */
[----:B------:R-:W5:Y:S06]  /*00c0*/  S2R R23, SR_CTAID.X ;  /* 0x0000000000177919 */ /* 0x000f6c0000002500 */
[----:B------:R-:W4:Y:S01]  /*00d0*/  LDC R0, c[0x0][0x398] ;  /* 0x0000e600ff007b82 */ /* 0x000f220000000800 */
[----:B-1----:R-:W-:-:S02]  /*00e0*/  ULEA UR6, UR5, UR4, 0x18 ;  /* 0x0000000405067291 */ /* 0x002fc4000f8ec0ff */
[----:B------:R-:W-:-:S04]  /*00f0*/  UIADD3 UR4, UPT, UPT, UR4, 0x400, URZ ;  /* 0x0000040004047890 */ /* 0x000fc8000fffe0ff */
[----:B------:R-:W-:Y:S01]  /*0100*/  ULEA UR4, UR5, UR4, 0x18 ;  /* 0x0000000405047291 */ /* 0x000fe2000f8ec0ff */
[----:B0-----:R-:W-:Y:S02]  /*0110*/  LEA R29, R29, R25, 0x4 ;  /* 0x000000191d1d7211 */ /* 0x001fe400078e20ff */
[C---:B------:R-:W-:Y:S01]  /*0120*/  IADD3 R4, PT, PT, R25.reuse, 0x10, RZ ;  /* 0x0000001019047810 */ /* 0x040fe20007ffe0ff */
[C-C-:B--2---:R-:W-:Y:S01]  /*0130*/  IMAD R21, R25.reuse, UR7, R24.reuse ;  /* 0x0000000719157c24 */ /* 0x144fe2000f8e0218 */
[----:B------:R-:W-:Y:S01]  /*0140*/  LEA R27, R25, UR6, 0x6 ;  /* 0x00000006191b7c11 */ /* 0x000fe2000f8e30ff */
[--C-:B------:R-:W-:Y:S01]  /*0150*/  IMAD R22, R29, UR7, R24.reuse ;  /* 0x000000071d167c24 */ /* 0x100fe2000f8e0218 */
[----:B------:R-:W-:Y:S01]  /*0160*/  LEA R25, R25, UR4, 0x6 ;  /* 0x0000000419197c11 */ /* 0x000fe2000f8e30ff */
[----:B------:R-:W-:Y:S01]  /*0170*/  IMAD R4, R4, UR7, R24 ;  /* 0x0000000704047c24 */ /* 0x000fe2000f8e0218 */
[C---:B-----5:R-:W-:Y:S01]  /*0180*/  LEA R28, R23.reuse, R24, 0x4 ;  /* 0x00000018171c7211 */ /* 0x060fe200078e20ff */
[----:B---3--:R-:W-:Y:S01]  /*0190*/  IMAD.WIDE.U32 R2, R22, 0x4, R2 ;  /* 0x0000000416027825 */ /* 0x008fe200078e0002 */
[----:B------:R-:W-:-:S02]  /*01a0*/  LEA R21, R23, R21, 0x4 ;  /* 0x0000001517157211 */ /* 0x000fc400078e20ff */
[----:B------:R-:W-:Y:S02]  /*01b0*/  VIMNMX R5, PT, PT, R28, R29, !PT ;  /* 0x0000001d1c057248 */ /* 0x000fe40007fe0100 */
[----:B------:R-:W-:Y:S02]  /*01c0*/  IADD3 R2, P1, PT, R2, 0x40, RZ ;  /* 0x0000004002027810 */ /* 0x000fe40007f3e0ff */
[C---:B------:R-:W-:Y:S02]  /*01d0*/  LEA R26, R24.reuse, R27, 0x2 ;  /* 0x0000001b181a7211 */ /* 0x040fe400078e10ff */
[----:B------:R-:W-:Y:S02]  /*01e0*/  LEA R25, R24, R25, 0x2 ;  /* 0x0000001918197211 */ /* 0x000fe400078e10ff */
[----:B------:R-:W-:Y:S02]  /*01f0*/  ISETP.GE.AND P0, PT, R5, UR7, PT ;  /* 0x0000000705007c0c */ /* 0x000fe4000bf06270 */
[----:B------:R-:W-:-:S02]  /*0200*/  LEA R23, R23, R4, 0x4 ;  /* 0x0000000417177211 */ /* 0x000fc400078e20ff */
[----:B------:R-:W-:Y:S02]  /*0210*/  IADD3.X R3, PT, PT, RZ, R3, RZ, P1, !PT ;  /* 0x00000003ff037210 */ /* 0x000fe40000ffe4ff */
[----:B----4-:R-:W-:-:S07]  /*0220*/  LEA R24, R24, UR4, 0x6 ;  /* 0x0000000418187c11 */ /* 0x010fce000f8e30ff */
.L_x_2:
[----:B------:R-:W-:-:S04]  /*0230*/  IADD3 R20, PT, PT, R20, 0x2, RZ ;  /* 0x0000000214147810 */ /* 0x000fc80007ffe0ff */
[----:B------:R-:W-:Y:S01]  /*0240*/  ISETP.NE.AND P2, PT, R20, 0x20, PT ;  /* 0x000000201400780c */ /* 0x000fe20003f45270 */
[----:B------:R-:W-:-:S12]  /*0250*/  @P0 BRA `(.L_x_1) ;  /* 0x00000004000c0947 */ /* 0x000fd80003800000 */
[----:B------:R-:W0:Y:S08]  /*0260*/  LDC.64 R4, c[0x0][0x380] ;  /* 0x0000e000ff047b82 */ /* 0x000e300000000a00 */
[----:B------:R-:W1:Y:S01]  /*0270*/  LDC.64 R6, c[0x0][0x388] ;  /* 0x0000e200ff067b82 */ /* 0x000e620000000a00 */
[----:B0-----:R-:W-:-:S06]  /*0280*/  IMAD.WIDE.U32 R12, R22, 0x4, R4 ;  /* 0x00000004160c7825 */ /* 0x001fcc00078e0004 */
[----:B------:R-:W2:Y:S01]  /*0290*/  LDG.E R13, desc[UR8][R12.64] ;  /* 0x000000080c0d7981 */ /* 0x000ea2000c1e1900 */
[----:B-1----:R-:W-:-:S06]  /*02a0*/  IMAD.WIDE.U32 R6, R21, 0x4, R6 ;  /* 0x0000000415067825 */ /* 0x002fcc00078e0006 */
[----:B------:R-:W3:Y:S01]  /*02b0*/  LDG.E R6, desc[UR8][R6.64] ;  /* 0x0000000806067981 */ /* 0x000ee2000c1e1900 */
[----:B------:R-:W-:Y:S05]  /*02c0*/  WARPSYNC.ALL ;  /* 0x0000000000007948 */ /* 0x000fea0003800000 */
[----:B--2---:R-:W-:Y:S04]  /*02d0*/  STS [R26], R13 ;  /* 0x0000000d1a007388 */ /* 0x004fe80000000800 */
[----:B---3--:R-:W-:Y:S01]  /*02e0*/  STS [R25], R6 ;  /* 0x0000000619007388 */ /* 0x008fe20000000800 */
[----:B------:R-:W-:Y:S06]  /*02f0*/  BAR.SYNC.DEFER_BLOCKING 0x0 ;  /* 0x0000000000007b1d */ /* 0x000fec0000010000 */
[----:B------:R-:W-:Y:S04]  /*0300*/  LDS.128 R4, [R27] ;  /* 0x000000001b047984 */ /* 0x000fe80000000c00 */
[----:B------:R-:W0:Y:S04]  /*0310*/  LDS.128 R8, [R24] ;  /* 0x0000000018087984 */ /* 0x000e280000000c00 */
[----:B------:R-:W-:Y:S01]  /*0320*/  LDS.128 R16, [R27+0x10] ;  /* 0x000010001b107984 */ /* 0x000fe20000000c00 */
[----:B0-----:R-:W-:-:S03]  /*0330*/  FFMA R4, R4, R8, R15 ;  /* 0x0000000804047223 */ /* 0x001fc6000000000f */
[----:B------:R-:W0:Y:S01]  /*0340*/  LDS.128 R12, [R24+0x10] ;  /* 0x00001000180c7984 */ /* 0x000e220000000c00 */
[----:B------:R-:W-:-:S04]  /*0350*/  FFMA R5, R5, R9, R4 ;  /* 0x0000000905057223 */ /* 0x000fc80000000004 */
[----:B------:R-:W-:-:S04]  /*0360*/  FFMA R10, R6, R10, R5 ;  /* 0x0000000a060a7223 */ /* 0x000fc80000000005 */
[----:B------:R-:W-:Y:S02]  /*0370*/  FFMA R7, R7, R11, R10 ;  /* 0x0000000b07077223 */ /* 0x000fe4000000000a */
[----:B------:R-:W-:Y:S02]  /*0380*/  LDS.128 R8, [R27+0x20] ;  /* 0x000020001b087984 */ /* 0x000fe40000000c00 */
[----:B0-----:R-:W-:Y:S02]  /*0390*/  FFMA R12, R16, R12, R7 ;  /* 0x0000000c100c7223 */ /* 0x001fe40000000007 */
[----:B------:R-:W0:Y:S02]  /*03a0*/  LDS.128 R4, [R24+0x20] ;  /* 0x0000200018047984 */ /* 0x000e240000000c00 */
[----:B------:R-:W-:-:S04]  /*03b0*/  FFMA R13, R17, R13, R12 ;  /* 0x0000000d110d7223 */ /* 0x000fc8000000000c */
[----:B------:R-:W-:Y:S02]  /*03c0*/  FFMA R14, R18, R14, R13 ;  /* 0x0000000e120e7223 */ /* 0x000fe4000000000d */
[----:B------:R-:W1:Y:S02]  /*03d0*/  LDC.64 R12, c[0x0][0x388] ;  /* 0x0000e200ff0c7b82 */ /* 0x000e640000000a00 */
[----:B------:R-:W-:Y:S02]  /*03e0*/  FFMA R15, R19, R15, R14 ;  /* 0x0000000f130f7223 */ /* 0x000fe4000000000e */
[----:B------:R-:W-:Y:S02]  /*03f0*/  LDS.128 R16, [R24+0x30] ;  /* 0x0000300018107984 */ /* 0x000fe40000000c00 */
[----:B0-----:R-:W-:-:S04]  /*0400*/  FFMA R4, R8, R4, R15 ;  /* 0x0000000408047223 */ /* 0x001fc8000000000f */
[----:B------:R-:W-:-:S04]  /*0410*/  FFMA R5, R9, R5, R4 ;  /* 0x0000000509057223 */ /* 0x000fc80000000004 */
[----:B------:R-:W-:Y:S01]  /*0420*/  FFMA R6, R10, R6, R5 ;  /* 0x000000060a067223 */ /* 0x000fe20000000005 */
[----:B-1----:R-:W-:Y:S02]  /*0430*/  IMAD.WIDE.U32 R4, R23, 0x4, R12 ;  /* 0x0000000417047825 */ /* 0x002fe400078e000c */
[----:B------:R-:W0:Y:S01]  /*0440*/  LDS.128 R12, [R27+0x30] ;  /* 0x000030001b0c7984 */ /* 0x000e220000000c00 */
[----:B------:R-:W-:Y:S06]  /*0450*/  BAR.SYNC.DEFER_BLOCKING 0x0 ;  /* 0x0000000000007b1d */ /* 0x000fec0000010000 */
[----:B------:R-:W2:Y:S04]  /*0460*/  LDG.E R9, desc[UR8][R2.64] ;  /* 0x0000000802097981 */ /* 0x000ea8000c1e1900 */
[----:B------:R-:W3:Y:S01]  /*0470*/  LDG.E R4, desc[UR8][R4.64] ;  /* 0x0000000804047981 */ /* 0x000ee2000c1e1900 */
[----:B------:R-:W-:-:S04]  /*0480*/  FFMA R7, R11, R7, R6 ;  /* 0x000000070b077223 */ /* 0x000fc80000000006 */
[----:B0-----:R-:W-:-:S04]  /*0490*/  FFMA R12, R12, R16, R7 ;  /* 0x000000100c0c7223 */ /* 0x001fc80000000007 */
[----:B------:R-:W-:-:S04]  /*04a0*/  FFMA R13, R13, R17, R12 ;  /* 0x000000110d0d7223 */ /* 0x000fc8000000000c */
[----:B------:R-:W-:-:S04]  /*04b0*/  FFMA R14, R14, R18, R13 ;  /* 0x000000120e0e7223 */ /* 0x000fc8000000000d */
[----:B------:R-:W-:Y:S01]  /*04c0*/  FFMA R15, R15, R19, R14 ;  /* 0x000000130f0f7223 */ /* 0x000fe2000000000e */
        /* <DEDUP_REMOVED lines=22> */
[----:B------:R-:W-:-:S04]  /*0630*/  FFMA R7, R7, R11, R6 ;  /* 0x0000000b07077223 */ /* 0x000fc80000000006 */
[----:B0-----:R-:W-:-:S04]  /*0640*/  FFMA R12, R12, R16, R7 ;  /* 0x000000100c0c7223 */ /* 0x001fc80000000007 */
[----:B------:R-:W-:-:S04]  /*0650*/  FFMA R13, R13, R17, R12 ;  /* 0x000000110d0d7223 */ /* 0x000fc8000000000c */
[----:B------:R-:W-:-:S04]  /*0660*/  FFMA R14, R14, R18, R13 ;  /* 0x000000120e0e7223 */ /* 0x000fc8000000000d */
[----:B------:R-:W-:Y:S01]  /*0670*/  FFMA R15, R15, R19, R14 ;  /* 0x000000130f0f7223 */ /* 0x000fe2000000000e */
[----:B------:R-:W-:Y:S06]  /*0680*/  BAR.SYNC.DEFER_BLOCKING 0x0 ;  /* 0x0000000000007b1d */ /* 0x000fec0000010000 */
.L_x_1:
[----:B------:R-:W-:Y:S02]  /*0690*/  IADD3 R2, P1, PT, R2, 0x80, RZ ;  /* 0x0000008002027810 */ /* 0x000fe40007f3e0ff */
[----:B------:R-:W-:Y:S02]  /*06a0*/  LEA R23, R0, R23, 0x5 ;  /* 0x0000001700177211 */ /* 0x000fe400078e28ff */
[----:B------:R-:W-:Y:S02]  /*06b0*/  IADD3 R22, PT, PT, R22, 0x20, RZ ;  /* 0x0000002016167810 */ /* 0x000fe40007ffe0ff */
[----:B------:R-:W-:Y:S02]  /*06c0*/  LEA R21, R0, R21, 0x5 ;  /* 0x0000001500157211 */ /* 0x000fe400078e28ff */
[----:B------:R-:W-:Y:S01]  /*06d0*/  IADD3.X R3, PT, PT, RZ, R3, RZ, P1, !PT ;  /* 0x00000003ff037210 */ /* 0x000fe20000ffe4ff */
[----:B------:R-:W-:Y:S06]  /*06e0*/  @P2 BRA `(.L_x_2) ;  /* 0xfffffff800d02947 */ /* 0x000fec000383ffff */
[----:B------:R-:W-:Y:S05]  /*06f0*/  BSYNC.RECONVERGENT B0 ;  /* 0x0000000000007941 */ /* 0x000fea0003800200 */
.L_x_0:
[----:B------:R-:W0:Y:S01]  /*0700*/  LDC.64 R2, c[0x0][0x390] ;  /* 0x0000e400ff027b82 */ /* 0x000e220000000a00 */
[----:B------:R-:W-:-:S04]  /*0710*/  IMAD R29, R29, R0, R28 ;  /* 0x000000001d1d7224 */ /* 0x000fc800078e021c */
[----:B0-----:R-:W-:-:S05]  /*0720*/  IMAD.WIDE R2, R29, 0x4, R2 ;  /* 0x000000041d027825 */ /* 0x001fca00078e0202 */
[----:B------:R-:W-:Y:S01]  /*0730*/  STG.E desc[UR8][R2.64], R15 ;  /* 0x0000000f02007986 */ /* 0x000fe2000c101908 */
[----:B------:R-:W-:Y:S05]  /*0740*/  EXIT ;  /* 0x000000000000794d */ /* 0x000fea0003800000 */
.L_x_3:
[----:B------:R-:W-:-:S00]  /*0750*/  BRA `(.L_x_3) ;  /* 0xfffffffc00fc7947 */ /* 0x000fc0000383ffff */
[----:B------:R-:W-:-:S00]  /*0760*/  NOP ;  /* 0x0000000000007918 */ /* 0x000fc00000000000 */
        /* <DEDUP_REMOVED lines=9> */
.L_x_4:


//--------------------- .nv.shared._Z6matmulPfS_S_i --------------------------
	.section	.nv.shared._Z6matmulPfS_S_i,"aw",@nobits
	.sectionflags	@""
	.align	4
.nv.shared._Z6matmulPfS_S_i:
	.zero		3072


//--------------------- .nv.shared.reserved.0     --------------------------
	.section	.nv.shared.reserved.0,"aw",@nobits
	.weak		__nv_reservedSMEM_offset_0_alias
	.size		__nv_reservedSMEM_offset_0_alias, 0, 64
	.other		__nv_reservedSMEM_offset_0_alias,@"STO_CUDA_RESERVED_SHARED STV_DEFAULT"
__nv_reservedSMEM_offset_0_alias:
	.zero		0
	.zero		64


//--------------------- .nv.constant0._Z6matmulPfS_S_i --------------------------
	.section	.nv.constant0._Z6matmulPfS_S_i,"a",@progbits
	.sectionflags	@""
	.align	4
.nv.constant0._Z6matmulPfS_S_i:
	.zero		924


//--------------------- SYMBOLS --------------------------

	.type		.nv.reservedSmem.offset0,@object
	.size		.nv.reservedSmem.offset0,0x4
	.type		.nv.reservedSmem.cap,@object
	.size		.nv.reservedSmem.cap,0x4
